//
// Generated by NVIDIA NVVM Compiler
//
// Compiler Build ID: CL-36424714
// Cuda compilation tools, release 13.0, V13.0.88
// Based on NVVM 20.0.0
//

.version 9.0
.target sm_100
.address_size 64

	// .globl	_Z10multMatGPUPdiiS_iiS_

.visible .entry _Z10multMatGPUPdiiS_iiS_(
	.param .u64 .ptr .align 1 _Z10multMatGPUPdiiS_iiS__param_0,
	.param .u32 _Z10multMatGPUPdiiS_iiS__param_1,
	.param .u32 _Z10multMatGPUPdiiS_iiS__param_2,
	.param .u64 .ptr .align 1 _Z10multMatGPUPdiiS_iiS__param_3,
	.param .u32 _Z10multMatGPUPdiiS_iiS__param_4,
	.param .u32 _Z10multMatGPUPdiiS_iiS__param_5,
	.param .u64 .ptr .align 1 _Z10multMatGPUPdiiS_iiS__param_6
)
{
	.reg .pred 	%p<13>;
	.reg .b32 	%r<45>;
	.reg .b64 	%rd<39>;
	.reg .b64 	%fd<68>;

	ld.param.u64 	%rd4, [_Z10multMatGPUPdiiS_iiS__param_0];
	ld.param.u32 	%r23, [_Z10multMatGPUPdiiS_iiS__param_1];
	ld.param.u32 	%r20, [_Z10multMatGPUPdiiS_iiS__param_2];
	ld.param.u64 	%rd5, [_Z10multMatGPUPdiiS_iiS__param_3];
	ld.param.u32 	%r21, [_Z10multMatGPUPdiiS_iiS__param_4];
	ld.param.u32 	%r22, [_Z10multMatGPUPdiiS_iiS__param_5];
	ld.param.u64 	%rd3, [_Z10multMatGPUPdiiS_iiS__param_6];
	cvta.to.global.u64 	%rd1, %rd5;
	cvta.to.global.u64 	%rd2, %rd4;
	mov.u32 	%r24, %ctaid.y;
	mov.u32 	%r25, %ntid.y;
	mov.u32 	%r26, %tid.y;
	mad.lo.s32 	%r1, %r24, %r25, %r26;
	mov.u32 	%r27, %ctaid.x;
	mov.u32 	%r28, %ntid.x;
	mov.u32 	%r29, %tid.x;
	mad.lo.s32 	%r2, %r27, %r28, %r29;
	setp.ge.s32 	%p1, %r1, %r23;
	setp.ge.s32 	%p2, %r2, %r22;
	or.pred  	%p3, %p1, %p2;
	@%p3 bra 	$L__BB0_14;
	setp.lt.s32 	%p4, %r21, 1;
	mov.f64 	%fd67, 0d0000000000000000;
	@%p4 bra 	$L__BB0_13;
	mul.lo.s32 	%r3, %r20, %r1;
	and.b32  	%r4, %r21, 7;
	setp.lt.u32 	%p5, %r21, 8;
	mov.f64 	%fd67, 0d0000000000000000;
	mov.b32 	%r43, 0;
	@%p5 bra 	$L__BB0_5;
	and.b32  	%r43, %r21, 2147483640;
	neg.s32 	%r41, %r43;
	shl.b32 	%r7, %r22, 3;
	mov.f64 	%fd67, 0d0000000000000000;
	mul.wide.s32 	%rd10, %r22, 8;
	mov.u32 	%r39, %r3;
	mov.u32 	%r40, %r2;
$L__BB0_4:
	.pragma "nounroll";
	mul.wide.s32 	%rd6, %r39, 8;
	add.s64 	%rd7, %rd2, %rd6;
	ld.global.f64 	%fd17, [%rd7];
	mul.wide.s32 	%rd8, %r40, 8;
	add.s64 	%rd9, %rd1, %rd8;
	ld.global.f64 	%fd18, [%rd9];
	fma.rn.f64 	%fd19, %fd17, %fd18, %fd67;
	ld.global.f64 	%fd20, [%rd7+8];
	add.s64 	%rd11, %rd9, %rd10;
	ld.global.f64 	%fd21, [%rd11];
	fma.rn.f64 	%fd22, %fd20, %fd21, %fd19;
	ld.global.f64 	%fd23, [%rd7+16];
	add.s64 	%rd12, %rd11, %rd10;
	ld.global.f64 	%fd24, [%rd12];
	fma.rn.f64 	%fd25, %fd23, %fd24, %fd22;
	ld.global.f64 	%fd26, [%rd7+24];
	add.s64 	%rd13, %rd12, %rd10;
	ld.global.f64 	%fd27, [%rd13];
	fma.rn.f64 	%fd28, %fd26, %fd27, %fd25;
	ld.global.f64 	%fd29, [%rd7+32];
	add.s64 	%rd14, %rd13, %rd10;
	ld.global.f64 	%fd30, [%rd14];
	fma.rn.f64 	%fd31, %fd29, %fd30, %fd28;
	ld.global.f64 	%fd32, [%rd7+40];
	add.s64 	%rd15, %rd14, %rd10;
	ld.global.f64 	%fd33, [%rd15];
	fma.rn.f64 	%fd34, %fd32, %fd33, %fd31;
	ld.global.f64 	%fd35, [%rd7+48];
	add.s64 	%rd16, %rd15, %rd10;
	ld.global.f64 	%fd36, [%rd16];
	fma.rn.f64 	%fd37, %fd35, %fd36, %fd34;
	ld.global.f64 	%fd38, [%rd7+56];
	add.s64 	%rd17, %rd16, %rd10;
	ld.global.f64 	%fd39, [%rd17];
	fma.rn.f64 	%fd67, %fd38, %fd39, %fd37;
	add.s32 	%r41, %r41, 8;
	add.s32 	%r40, %r40, %r7;
	add.s32 	%r39, %r39, 8;
	setp.ne.s32 	%p6, %r41, 0;
	@%p6 bra 	$L__BB0_4;
$L__BB0_5:
	setp.eq.s32 	%p7, %r4, 0;
	@%p7 bra 	$L__BB0_13;
	and.b32  	%r15, %r21, 3;
	setp.lt.u32 	%p8, %r4, 4;
	@%p8 bra 	$L__BB0_8;
	add.s32 	%r31, %r43, %r3;
	mul.wide.s32 	%rd18, %r31, 8;
	add.s64 	%rd19, %rd2, %rd18;
	ld.global.f64 	%fd41, [%rd19];
	mad.lo.s32 	%r32, %r43, %r22, %r2;
	mul.wide.s32 	%rd20, %r32, 8;
	add.s64 	%rd21, %rd1, %rd20;
	ld.global.f64 	%fd42, [%rd21];
	fma.rn.f64 	%fd43, %fd41, %fd42, %fd67;
	ld.global.f64 	%fd44, [%rd19+8];
	mul.wide.s32 	%rd22, %r22, 8;
	add.s64 	%rd23, %rd21, %rd22;
	ld.global.f64 	%fd45, [%rd23];
	fma.rn.f64 	%fd46, %fd44, %fd45, %fd43;
	ld.global.f64 	%fd47, [%rd19+16];
	add.s64 	%rd24, %rd23, %rd22;
	ld.global.f64 	%fd48, [%rd24];
	fma.rn.f64 	%fd49, %fd47, %fd48, %fd46;
	ld.global.f64 	%fd50, [%rd19+24];
	add.s64 	%rd25, %rd24, %rd22;
	ld.global.f64 	%fd51, [%rd25];
	fma.rn.f64 	%fd67, %fd50, %fd51, %fd49;
	add.s32 	%r43, %r43, 4;
$L__BB0_8:
	setp.eq.s32 	%p9, %r15, 0;
	@%p9 bra 	$L__BB0_13;
	setp.eq.s32 	%p10, %r15, 1;
	@%p10 bra 	$L__BB0_11;
	add.s32 	%r33, %r43, %r3;
	mul.wide.s32 	%rd26, %r33, 8;
	add.s64 	%rd27, %rd2, %rd26;
	ld.global.f64 	%fd53, [%rd27];
	mad.lo.s32 	%r34, %r43, %r22, %r2;
	mul.wide.s32 	%rd28, %r34, 8;
	add.s64 	%rd29, %rd1, %rd28;
	ld.global.f64 	%fd54, [%rd29];
	fma.rn.f64 	%fd55, %fd53, %fd54, %fd67;
	ld.global.f64 	%fd56, [%rd27+8];
	mul.wide.s32 	%rd30, %r22, 8;
	add.s64 	%rd31, %rd29, %rd30;
	ld.global.f64 	%fd57, [%rd31];
	fma.rn.f64 	%fd67, %fd56, %fd57, %fd55;
	add.s32 	%r43, %r43, 2;
$L__BB0_11:
	and.b32  	%r35, %r21, 1;
	setp.eq.b32 	%p11, %r35, 1;
	not.pred 	%p12, %p11;
	@%p12 bra 	$L__BB0_13;
	add.s32 	%r36, %r43, %r3;
	mul.wide.s32 	%rd32, %r36, 8;
	add.s64 	%rd33, %rd2, %rd32;
	ld.global.f64 	%fd58, [%rd33];
	mad.lo.s32 	%r37, %r43, %r22, %r2;
	mul.wide.s32 	%rd34, %r37, 8;
	add.s64 	%rd35, %rd1, %rd34;
	ld.global.f64 	%fd59, [%rd35];
	fma.rn.f64 	%fd67, %fd58, %fd59, %fd67;
$L__BB0_13:
	mad.lo.s32 	%r38, %r22, %r1, %r2;
	cvta.to.global.u64 	%rd36, %rd3;
	mul.wide.s32 	%rd37, %r38, 8;
	add.s64 	%rd38, %rd36, %rd37;
	st.global.f64 	[%rd38], %fd67;
$L__BB0_14:
	ret;

}


// ===== COMPILED SASS (sm_100) =====

	.target	sm_100

	.elftype	@"ET_EXEC"


//--------------------- .note.nv.tkinfo           --------------------------
	.section	.note.nv.tkinfo,"",@"SHT_NOTE"
	.sectionflags	@"SHF_NOTE_NV_TKINFO"
	.tkinfo
        /*0018*/ 	.word	0x00000002
        /*0030*/ 	.string	""
        /*0030*/ 	.string	"ptxas"
        /*0030*/ 	.string	"Cuda compilation tools, release 13.0, V13.0.88"
        /*0030*/ 	.string	"Build cuda_13.0.r13.0/compiler.36424714_0"
        /*0030*/ 	.string	"-arch sm_100 -m 64 "



//--------------------- .note.nv.cuinfo           --------------------------
	.section	.note.nv.cuinfo,"",@"SHT_NOTE"
	.sectionflags	@"SHF_NOTE_NV_CUINFO"
        /*0018*/ 	.short	0x0002
        /*001a*/ 	.short	0x0064
        /*001c*/ 	.short	0x0082
	.zero		2


//--------------------- .nv.info                  --------------------------
	.section	.nv.info,"",@"SHT_CUDA_INFO"
	.align	4


	//----- nvinfo : EIATTR_REGCOUNT
	.align		4
        /*0000*/ 	.byte	0x04, 0x2f
        /*0002*/ 	.short	(.L_1 - .L_0)
	.align		4
.L_0:
        /*0004*/ 	.word	index@(_Z10multMatGPUPdiiS_iiS_)
        /*0008*/ 	.word	0x00000020


	//----- nvinfo : EIATTR_FRAME_SIZE
	.align		4
.L_1:
        /*000c*/ 	.byte	0x04, 0x11
        /*000e*/ 	.short	(.L_3 - .L_2)
	.align		4
.L_2:
        /*0010*/ 	.word	index@(_Z10multMatGPUPdiiS_iiS_)
        /*0014*/ 	.word	0x00000000


	//----- nvinfo : EIATTR_MIN_STACK_SIZE
	.align		4
.L_3:
        /*0018*/ 	.byte	0x04, 0x12
        /*001a*/ 	.short	(.L_5 - .L_4)
	.align		4
.L_4:
        /*001c*/ 	.word	index@(_Z10multMatGPUPdiiS_iiS_)
        /*0020*/ 	.word	0x00000000
.L_5:


//--------------------- .nv.compat                --------------------------
	.section	.nv.compat,"",@"SHT_CUDA_COMPAT_INFO"
	.align	4
        /*0000*/ 	.byte	0x02, 0x09, 0x00, 0x00, 0x02, 0x02, 0x01, 0x00, 0x02, 0x05, 0x05, 0x00, 0x03, 0x07, 0x01, 0x01
        /*0010*/ 	.byte	0x02, 0x03, 0x00, 0x00, 0x02, 0x06, 0x01, 0x00, 0x04, 0x0b, 0x08, 0x00, 0x01, 0x00, 0x00, 0x00
        /*0020*/ 	.byte	0x00, 0x00, 0x00, 0x00


//--------------------- .nv.info._Z10multMatGPUPdiiS_iiS_ --------------------------
	.section	.nv.info._Z10multMatGPUPdiiS_iiS_,"",@"SHT_CUDA_INFO"
	.sectionflags	@""
	.align	4


	//----- nvinfo : EIATTR_CUDA_API_VERSION
	.align		4
        /*0000*/ 	.byte	0x04, 0x37
        /*0002*/ 	.short	(.L_7 - .L_6)
.L_6:
        /*0004*/ 	.word	0x00000082


	//----- nvinfo : EIATTR_KPARAM_INFO
	.align		4
.L_7:
        /*0008*/ 	.byte	0x04, 0x17
        /*000a*/ 	.short	(.L_9 - .L_8)
.L_8:
        /*000c*/ 	.word	0x00000000
        /*0010*/ 	.short	0x0006
        /*0012*/ 	.short	0x0020
        /*0014*/ 	.byte	0x00, 0xf5, 0x21, 0x00


	//----- nvinfo : EIATTR_KPARAM_INFO
	.align		4
.L_9:
        /*0018*/ 	.byte	0x04, 0x17
        /*001a*/ 	.short	(.L_11 - .L_10)
.L_10:
        /*001c*/ 	.word	0x00000000
        /*0020*/ 	.short	0x0005
        /*0022*/ 	.short	0x001c
        /*0024*/ 	.byte	0x00, 0xf0, 0x11, 0x00


	//----- nvinfo : EIATTR_KPARAM_INFO
	.align		4
.L_11:
        /*0028*/ 	.byte	0x04, 0x17
        /*002a*/ 	.short	(.L_13 - .L_12)
.L_12:
        /*002c*/ 	.word	0x00000000
        /*0030*/ 	.short	0x0004
        /*0032*/ 	.short	0x0018
        /*0034*/ 	.byte	0x00, 0xf0, 0x11, 0x00


	//----- nvinfo : EIATTR_KPARAM_INFO
	.align		4
.L_13:
        /*0038*/ 	.byte	0x04, 0x17
        /*003a*/ 	.short	(.L_15 - .L_14)
.L_14:
        /*003c*/ 	.word	0x00000000
        /*0040*/ 	.short	0x0003
        /*0042*/ 	.short	0x0010
        /*0044*/ 	.byte	0x00, 0xf5, 0x21, 0x00


	//----- nvinfo : EIATTR_KPARAM_INFO
	.align		4
.L_15:
        /*0048*/ 	.byte	0x04, 0x17
        /*004a*/ 	.short	(.L_17 - .L_16)
.L_16:
        /*004c*/ 	.word	0x00000000
        /*0050*/ 	.short	0x0002
        /*0052*/ 	.short	0x000c
        /*0054*/ 	.byte	0x00, 0xf0, 0x11, 0x00


	//----- nvinfo : EIATTR_KPARAM_INFO
	.align		4
.L_17:
        /*0058*/ 	.byte	0x04, 0x17
        /*005a*/ 	.short	(.L_19 - .L_18)
.L_18:
        /*005c*/ 	.word	0x00000000
        /*0060*/ 	.short	0x0001
        /*0062*/ 	.short	0x0008
        /*0064*/ 	.byte	0x00, 0xf0, 0x11, 0x00


	//----- nvinfo : EIATTR_KPARAM_INFO
	.align		4
.L_19:
        /*0068*/ 	.byte	0x04, 0x17
        /*006a*/ 	.short	(.L_21 - .L_20)
.L_20:
        /*006c*/ 	.word	0x00000000
        /*0070*/ 	.short	0x0000
        /*0072*/ 	.short	0x0000
        /*0074*/ 	.byte	0x00, 0xf5, 0x21, 0x00


	//----- nvinfo : EIATTR_SPARSE_MMA_MASK
	.align		4
.L_21:
        /*0078*/ 	.byte	0x03, 0x50
        /*007a*/ 	.short	0x0000


	//----- nvinfo : EIATTR_MAXREG_COUNT
	.align		4
        /*007c*/ 	.byte	0x03, 0x1b
        /*007e*/ 	.short	0x00ff


	//----- nvinfo : EIATTR_MERCURY_ISA_VERSION
	.align		4
        /*0080*/ 	.byte	0x03, 0x5f
        /*0082*/ 	.short	0x0101


	//----- nvinfo : EIATTR_VRC_CTA_INIT_COUNT
	.align		4
        /*0084*/ 	.byte	0x02, 0x4a
	.zero		1
	.zero		1


	//----- nvinfo : EIATTR_EXIT_INSTR_OFFSETS
	.align		4
        /*0088*/ 	.byte	0x04, 0x1c
        /*008a*/ 	.short	(.L_23 - .L_22)


	//   ....[0]....
.L_22:
        /*008c*/ 	.word	0x000000d0


	//   ....[1]....
        /*0090*/ 	.word	0x00000820


	//----- nvinfo : EIATTR_CBANK_PARAM_SIZE
	.align		4
.L_23:
        /*0094*/ 	.byte	0x03, 0x19
        /*0096*/ 	.short	0x0028


	//----- nvinfo : EIATTR_PARAM_CBANK
	.align		4
        /*0098*/ 	.byte	0x04, 0x0a
        /*009a*/ 	.short	(.L_25 - .L_24)
	.align		4
.L_24:
        /*009c*/ 	.word	index@(.nv.constant0._Z10multMatGPUPdiiS_iiS_)
        /*00a0*/ 	.short	0x0380
        /*00a2*/ 	.short	0x0028


	//----- nvinfo : EIATTR_SW_WAR
	.align		4
.L_25:
        /*00a4*/ 	.byte	0x04, 0x36
        /*00a6*/ 	.short	(.L_27 - .L_26)
.L_26:
        /*00a8*/ 	.word	0x00000008
.L_27:


//--------------------- .nv.callgraph             --------------------------
	.section	.nv.callgraph,"",@"SHT_CUDA_CALLGRAPH"
	.align	4
	.sectionentsize	8
	.align		4
        /*0000*/ 	.word	0x00000000
	.align		4
        /*0004*/ 	.word	0xffffffff
	.align		4
        /*0008*/ 	.word	0x00000000
	.align		4
        /*000c*/ 	.word	0xfffffffe
	.align		4
        /*0010*/ 	.word	0x00000000
	.align		4
        /*0014*/ 	.word	0xfffffffd
	.align		4
        /*0018*/ 	.word	0x00000000
	.align		4
        /*001c*/ 	.word	0xfffffffc


//--------------------- .text._Z10multMatGPUPdiiS_iiS_ --------------------------
	.section	.text._Z10multMatGPUPdiiS_iiS_,"ax",@progbits
	.align	128
        .global         _Z10multMatGPUPdiiS_iiS_
        .type           _Z10multMatGPUPdiiS_iiS_,@function
        .size           _Z10multMatGPUPdiiS_iiS_,(.L_x_5 - _Z10multMatGPUPdiiS_iiS_)
        .other          _Z10multMatGPUPdiiS_iiS_,@"STO_CUDA_ENTRY STV_DEFAULT"
_Z10multMatGPUPdiiS_iiS_:
.text._Z10multMatGPUPdiiS_iiS_:
[----:B------:R-:W-:Y:S01]  /*0000*/  LDC R1, c[0x0][0x37c] ;  /* 0x0000df00ff017b82 */ /* 0x000fe20000000800 */
[----:B------:R-:W0:Y:S07]  /*0010*/  S2R R4, SR_TID.X ;  /* 0x0000000000047919 */ /* 0x000e2e0000002100 */
[----:B------:R-:W1:Y:S01]  /*0020*/  LDC R2, c[0x0][0x364] ;  /* 0x0000d900ff027b82 */ /* 0x000e620000000800 */
[----:B------:R-:W2:Y:S01]  /*0030*/  LDCU UR6, c[0x0][0x388] ;  /* 0x00007100ff0677ac */ /* 0x000ea20008000800 */
[----:B------:R-:W1:Y:S06]  /*0040*/  S2R R5, SR_TID.Y ;  /* 0x0000000000057919 */ /* 0x000e6c0000002200 */
[----:B------:R-:W0:Y:S08]  /*0050*/  S2UR UR5, SR_CTAID.X ;  /* 0x00000000000579c3 */ /* 0x000e300000002500 */
[----:B------:R-:W0:Y:S08]  /*0060*/  LDC R3, c[0x0][0x360] ;  /* 0x0000d800ff037b82 */ /* 0x000e300000000800 */
[----:B------:R-:W1:Y:S08]  /*0070*/  S2UR UR4, SR_CTAID.Y ;  /* 0x00000000000479c3 */ /* 0x000e700000002600 */
[----:B------:R-:W3:Y:S01]  /*0080*/  LDC R0, c[0x0][0x39c] ;  /* 0x0000e700ff007b82 */ /* 0x000ee20000000800 */
[----:B0-----:R-:W-:-:S02]  /*0090*/  IMAD R3, R3, UR5, R4 ;  /* 0x0000000503037c24 */ /* 0x001fc4000f8e0204 */
[----:B-1----:R-:W-:-:S03]  /*00a0*/  IMAD R2, R2, UR4, R5 ;  /* 0x0000000402027c24 */ /* 0x002fc6000f8e0205 */
[----:B---3--:R-:W-:-:S04]  /*00b0*/  ISETP.GE.AND P0, PT, R3, R0, PT ;  /* 0x000000000300720c */ /* 0x008fc80003f06270 */
[----:B--2---:R-:W-:-:S13]  /*00c0*/  ISETP.GE.OR P0, PT, R2, UR6, P0 ;  /* 0x0000000602007c0c */ /* 0x004fda0008706670 */
[----:B------:R-:W-:Y:S05]  /*00d0*/  @P0 EXIT ;  /* 0x000000000000094d */ /* 0x000fea0003800000 */
[----:B------:R-:W0:Y:S01]  /*00e0*/  LDC R4, c[0x0][0x398] ;  /* 0x0000e600ff047b82 */ /* 0x000e220000000800 */
[----:B------:R-:W1:Y:S01]  /*00f0*/  LDCU.64 UR4, c[0x0][0x358] ;  /* 0x00006b00ff0477ac */ /* 0x000e620008000a00 */
[----:B------:R-:W-:Y:S02]  /*0100*/  CS2R R12, SRZ ;  /* 0x00000000000c7805 */ /* 0x000fe4000001ff00 */
[----:B0-----:R-:W-:-:S13]  /*0110*/  ISETP.GE.AND P0, PT, R4, 0x1, PT ;  /* 0x000000010400780c */ /* 0x001fda0003f06270 */
[----:B-1----:R-:W-:Y:S05]  /*0120*/  @!P0 BRA `(.L_x_0) ;  /* 0x0000000400ac8947 */ /* 0x002fea0003800000 */
[----:B------:R-:W0:Y:S01]  /*0130*/  LDCU UR6, c[0x0][0x38c] ;  /* 0x00007180ff0677ac */ /* 0x000e220008000800 */
[C---:B------:R-:W-:Y:S01]  /*0140*/  ISETP.GE.U32.AND P1, PT, R4.reuse, 0x8, PT ;  /* 0x000000080400780c */ /* 0x040fe20003f26070 */
[----:B------:R-:W-:Y:S01]  /*0150*/  HFMA2 R7, -RZ, RZ, 0, 0 ;  /* 0x00000000ff077431 */ /* 0x000fe200000001ff */
[----:B------:R-:W-:Y:S02]  /*0160*/  LOP3.LUT R6, R4, 0x7, RZ, 0xc0, !PT ;  /* 0x0000000704067812 */ /* 0x000fe400078ec0ff */
[----:B------:R-:W-:Y:S02]  /*0170*/  CS2R R12, SRZ ;  /* 0x00000000000c7805 */ /* 0x000fe4000001ff00 */
[----:B------:R-:W-:Y:S01]  /*0180*/  ISETP.NE.AND P0, PT, R6, RZ, PT ;  /* 0x000000ff0600720c */ /* 0x000fe20003f05270 */
[----:B0-----:R-:W-:-:S06]  /*0190*/  IMAD R24, R2, UR6, RZ ;  /* 0x0000000602187c24 */ /* 0x001fcc000f8e02ff */
[----:B------:R-:W-:Y:S06]  /*01a0*/  @!P1 BRA `(.L_x_1) ;  /* 0x0000000000b49947 */ /* 0x000fec0003800000 */
[----:B------:R-:W-:Y:S02]  /*01b0*/  LOP3.LUT R7, R4, 0x7ffffff8, RZ, 0xc0, !PT ;  /* 0x7ffffff804077812 */ /* 0x000fe400078ec0ff */
[----:B------:R-:W-:Y:S02]  /*01c0*/  CS2R R12, SRZ ;  /* 0x00000000000c7805 */ /* 0x000fe4000001ff00 */
[----:B------:R-:W-:Y:S02]  /*01d0*/  MOV R5, R24 ;  /* 0x0000001800057202 */ /* 0x000fe40000000f00 */
[----:B------:R-:W-:Y:S02]  /*01e0*/  MOV R25, R3 ;  /* 0x0000000300197202 */ /* 0x000fe40000000f00 */
[----:B------:R-:W-:-:S07]  /*01f0*/  IADD3 R26, PT, PT, -R7, RZ, RZ ;  /* 0x000000ff071a7210 */ /* 0x000fce0007ffe1ff */
.L_x_2:
[----:B------:R-:W0:Y:S08]  /*0200*/  LDC.64 R22, c[0x0][0x380] ;  /* 0x0000e000ff167b82 */ /* 0x000e300000000a00 */
[----:B------:R-:W1:Y:S01]  /*0210*/  LDC.64 R18, c[0x0][0x390] ;  /* 0x0000e400ff127b82 */ /* 0x000e620000000a00 */
[----:B0-----:R-:W-:-:S05]  /*0220*/  IMAD.WIDE R22, R5, 0x8, R22 ;  /* 0x0000000805167825 */ /* 0x001fca00078e0216 */
[----:B------:R-:W2:Y:S01]  /*0230*/  LDG.E.64 R10, desc[UR4][R22.64] ;  /* 0x00000004160a7981 */ /* 0x000ea2000c1e1b00 */
[----:B-1----:R-:W-:-:S03]  /*0240*/  IMAD.WIDE R18, R25, 0x8, R18 ;  /* 0x0000000819127825 */ /* 0x002fc600078e0212 */
[----:B------:R-:W3:Y:S04]  /*0250*/  LDG.E.64 R8, desc[UR4][R22.64+0x8] ;  /* 0x0000080416087981 */ /* 0x000ee8000c1e1b00 */
[----:B------:R-:W2:Y:S01]  /*0260*/  LDG.E.64 R16, desc[UR4][R18.64] ;  /* 0x0000000412107981 */ /* 0x000ea2000c1e1b00 */
[----:B------:R-:W-:-:S05]  /*0270*/  IMAD.WIDE R28, R0, 0x8, R18 ;  /* 0x00000008001c7825 */ /* 0x000fca00078e0212 */
[----:B------:R-:W3:Y:S01]  /*0280*/  LDG.E.64 R14, desc[UR4][R28.64] ;  /* 0x000000041c0e7981 */ /* 0x000ee2000c1e1b00 */
[----:B------:R-:W-:Y:S01]  /*0290*/  IMAD.WIDE R20, R0, 0x8, R28 ;  /* 0x0000000800147825 */ /* 0x000fe200078e021c */
[----:B--2---:R-:W-:Y:S02]  /*02a0*/  DFMA R16, R10, R16, R12 ;  /* 0x000000100a10722b */ /* 0x004fe4000000000c */
[----:B------:R-:W2:Y:S04]  /*02b0*/  LDG.E.64 R12, desc[UR4][R22.64+0x10] ;  /* 0x00001004160c7981 */ /* 0x000ea8000c1e1b00 */
[----:B------:R0:W2:Y:S02]  /*02c0*/  LDG.E.64 R10, desc[UR4][R20.64] ;  /* 0x00000004140a7981 */ /* 0x0000a4000c1e1b00 */
[----:B---3--:R-:W-:-:S02]  /*02d0*/  DFMA R14, R8, R14, R16 ;  /* 0x0000000e080e722b */ /* 0x008fc40000000010 */
[----:B------:R-:W3:Y:S01]  /*02e0*/  LDG.E.64 R8, desc[UR4][R22.64+0x18] ;  /* 0x0000180416087981 */ /* 0x000ee2000c1e1b00 */
[----:B0-----:R-:W-:-:S05]  /*02f0*/  IMAD.WIDE R20, R0, 0x8, R20 ;  /* 0x0000000800147825 */ /* 0x001fca00078e0214 */
[----:B------:R-:W3:Y:S01]  /*0300*/  LDG.E.64 R16, desc[UR4][R20.64] ;  /* 0x0000000414107981 */ /* 0x000ee2000c1e1b00 */
[C---:B------:R-:W-:Y:S01]  /*0310*/  IMAD.WIDE R18, R0.reuse, 0x8, R20 ;  /* 0x0000000800127825 */ /* 0x040fe200078e0214 */
[----:B--2---:R-:W-:Y:S02]  /*0320*/  DFMA R10, R12, R10, R14 ;  /* 0x0000000a0c0a722b */ /* 0x004fe4000000000e */
[----:B------:R-:W2:Y:S04]  /*0330*/  LDG.E.64 R20, desc[UR4][R22.64+0x38] ;  /* 0x0000380416147981 */ /* 0x000ea8000c1e1b00 */
[----:B------:R-:W4:Y:S04]  /*0340*/  LDG.E.64 R14, desc[UR4][R22.64+0x20] ;  /* 0x00002004160e7981 */ /* 0x000f28000c1e1b00 */
[----:B------:R-:W4:Y:S01]  /*0350*/  LDG.E.64 R12, desc[UR4][R18.64] ;  /* 0x00000004120c7981 */ /* 0x000f22000c1e1b00 */
[----:B------:R-:W-:Y:S01]  /*0360*/  IMAD.WIDE R28, R0, 0x8, R18 ;  /* 0x00000008001c7825 */ /* 0x000fe200078e0212 */
[----:B---3--:R-:W-:-:S02]  /*0370*/  DFMA R16, R8, R16, R10 ;  /* 0x000000100810722b */ /* 0x008fc4000000000a */
[----:B------:R-:W3:Y:S04]  /*0380*/  LDG.E.64 R8, desc[UR4][R22.64+0x28] ;  /* 0x0000280416087981 */ /* 0x000ee8000c1e1b00 */
[----:B------:R0:W3:Y:S02]  /*0390*/  LDG.E.64 R10, desc[UR4][R28.64] ;  /* 0x000000041c0a7981 */ /* 0x0000e4000c1e1b00 */
[----:B0-----:R-:W-:-:S04]  /*03a0*/  IMAD.WIDE R28, R0, 0x8, R28 ;  /* 0x00000008001c7825 */ /* 0x001fc800078e021c */
[----:B------:R-:W-:-:S06]  /*03b0*/  IMAD.WIDE R18, R0, 0x8, R28 ;  /* 0x0000000800127825 */ /* 0x000fcc00078e021c */
[----:B------:R-:W2:Y:S01]  /*03c0*/  LDG.E.64 R18, desc[UR4][R18.64] ;  /* 0x0000000412127981 */ /* 0x000ea2000c1e1b00 */
[----:B----4-:R-:W-:-:S03]  /*03d0*/  DFMA R12, R14, R12, R16 ;  /* 0x0000000c0e0c722b */ /* 0x010fc60000000010 */
[----:B------:R-:W4:Y:S04]  /*03e0*/  LDG.E.64 R14, desc[UR4][R22.64+0x30] ;  /* 0x00003004160e7981 */ /* 0x000f28000c1e1b00 */
[----:B------:R-:W4:Y:S01]  /*03f0*/  LDG.E.64 R16, desc[UR4][R28.64] ;  /* 0x000000041c107981 */ /* 0x000f22000c1e1b00 */
[----:B------:R-:W-:Y:S01]  /*0400*/  IADD3 R26, PT, PT, R26, 0x8, RZ ;  /* 0x000000081a1a7810 */ /* 0x000fe20007ffe0ff */
[----:B---3--:R-:W-:-:S03]  /*0410*/  DFMA R8, R8, R10, R12 ;  /* 0x0000000a0808722b */ /* 0x008fc6000000000c */
[----:B------:R-:W-:Y:S02]  /*0420*/  ISETP.NE.AND P1, PT, R26, RZ, PT ;  /* 0x000000ff1a00720c */ /* 0x000fe40003f25270 */
[----:B------:R-:W-:Y:S02]  /*0430*/  IADD3 R5, PT, PT, R5, 0x8, RZ ;  /* 0x0000000805057810 */ /* 0x000fe40007ffe0ff */
[----:B------:R-:W-:Y:S01]  /*0440*/  LEA R25, R0, R25, 0x3 ;  /* 0x0000001900197211 */ /* 0x000fe200078e18ff */
[----:B----4-:R-:W-:-:S08]  /*0450*/  DFMA R8, R14, R16, R8 ;  /* 0x000000100e08722b */ /* 0x010fd00000000008 */
[----:B--2---:R-:W-:Y:S01]  /*0460*/  DFMA R12, R20, R18, R8 ;  /* 0x00000012140c722b */ /* 0x004fe20000000008 */
[----:B------:R-:W-:Y:S10]  /*0470*/  @P1 BRA `(.L_x_2) ;  /* 0xfffffffc00601947 */ /* 0x000ff4000383ffff */
.L_x_1:
[----:B------:R-:W-:Y:S05]  /*0480*/  @!P0 BRA `(.L_x_0) ;  /* 0x0000000000d48947 */ /* 0x000fea0003800000 */
[----:B------:R-:W-:Y:S02]  /*0490*/  ISETP.GE.U32.AND P0, PT, R6, 0x4, PT ;  /* 0x000000040600780c */ /* 0x000fe40003f06070 */
[----:B------:R-:W-:-:S04]  /*04a0*/  LOP3.LUT R5, R4, 0x3, RZ, 0xc0, !PT ;  /* 0x0000000304057812 */ /* 0x000fc800078ec0ff */
[----:B------:R-:W-:-:S07]  /*04b0*/  ISETP.NE.AND P1, PT, R5, RZ, PT ;  /* 0x000000ff0500720c */ /* 0x000fce0003f25270 */
[----:B------:R-:W-:Y:S06]  /*04c0*/  @!P0 BRA `(.L_x_3) ;  /* 0x0000000000588947 */ /* 0x000fec0003800000 */
[----:B------:R-:W0:Y:S01]  /*04d0*/  LDC.64 R28, c[0x0][0x380] ;  /* 0x0000e000ff1c7b82 */ /* 0x000e220000000a00 */
[----:B------:R-:W-:Y:S01]  /*04e0*/  IADD3 R9, PT, PT, R24, R7, RZ ;  /* 0x0000000718097210 */ /* 0x000fe20007ffe0ff */
[----:B------:R-:W-:-:S06]  /*04f0*/  IMAD R15, R7, R0, R3 ;  /* 0x00000000070f7224 */ /* 0x000fcc00078e0203 */
[----:B------:R-:W1:Y:S01]  /*0500*/  LDC.64 R10, c[0x0][0x390] ;  /* 0x0000e400ff0a7b82 */ /* 0x000e620000000a00 */
[----:B0-----:R-:W-:-:S05]  /*0510*/  IMAD.WIDE R28, R9, 0x8, R28 ;  /* 0x00000008091c7825 */ /* 0x001fca00078e021c */
[----:B------:R-:W2:Y:S01]  /*0520*/  LDG.E.64 R26, desc[UR4][R28.64] ;  /* 0x000000041c1a7981 */ /* 0x000ea2000c1e1b00 */
[----:B-1----:R-:W-:-:S05]  /*0530*/  IMAD.WIDE R10, R15, 0x8, R10 ;  /* 0x000000080f0a7825 */ /* 0x002fca00078e020a */
[----:B------:R-:W2:Y:S01]  /*0540*/  LDG.E.64 R8, desc[UR4][R10.64] ;  /* 0x000000040a087981 */ /* 0x000ea2000c1e1b00 */
[----:B------:R-:W-:-:S05]  /*0550*/  IMAD.WIDE R16, R0, 0x8, R10 ;  /* 0x0000000800107825 */ /* 0x000fca00078e020a */
[----:B------:R-:W3:Y:S01]  /*0560*/  LDG.E.64 R14, desc[UR4][R16.64] ;  /* 0x00000004100e7981 */ /* 0x000ee2000c1e1b00 */
[----:B------:R-:W-:-:S03]  /*0570*/  IMAD.WIDE R20, R0, 0x8, R16 ;  /* 0x0000000800147825 */ /* 0x000fc600078e0210 */
[----:B------:R-:W3:Y:S04]  /*0580*/  LDG.E.64 R10, desc[UR4][R28.64+0x8] ;  /* 0x000008041c0a7981 */ /* 0x000ee8000c1e1b00 */
[----:B------:R-:W4:Y:S01]  /*0590*/  LDG.E.64 R18, desc[UR4][R20.64] ;  /* 0x0000000414127981 */ /* 0x000f22000c1e1b00 */
[----:B------:R-:W-:-:S03]  /*05a0*/  IMAD.WIDE R22, R0, 0x8, R20 ;  /* 0x0000000800167825 */ /* 0x000fc600078e0214 */
[----:B------:R-:W4:Y:S04]  /*05b0*/  LDG.E.64 R16, desc[UR4][R28.64+0x10] ;  /* 0x000010041c107981 */ /* 0x000f28000c1e1b00 */
[----:B------:R-:W5:Y:S04]  /*05c0*/  LDG.E.64 R22, desc[UR4][R22.64] ;  /* 0x0000000416167981 */ /* 0x000f68000c1e1b00 */
[----:B------:R-:W5:Y:S01]  /*05d0*/  LDG.E.64 R20, desc[UR4][R28.64+0x18] ;  /* 0x000018041c147981 */ /* 0x000f62000c1e1b00 */
[----:B------:R-:W-:Y:S01]  /*05e0*/  IADD3 R7, PT, PT, R7, 0x4, RZ ;  /* 0x0000000407077810 */ /* 0x000fe20007ffe0ff */
[----:B--2---:R-:W-:-:S08]  /*05f0*/  DFMA R8, R26, R8, R12 ;  /* 0x000000081a08722b */ /* 0x004fd0000000000c */
[----:B---3--:R-:W-:-:S08]  /*0600*/  DFMA R8, R10, R14, R8 ;  /* 0x0000000e0a08722b */ /* 0x008fd00000000008 */
[----:B----4-:R-:W-:-:S08]  /*0610*/  DFMA R8, R16, R18, R8 ;  /* 0x000000121008722b */ /* 0x010fd00000000008 */
[----:B-----5:R-:W-:-:S11]  /*0620*/  DFMA R12, R20, R22, R8 ;  /* 0x00000016140c722b */ /* 0x020fd60000000008 */
.L_x_3:
[----:B------:R-:W-:Y:S05]  /*0630*/  @!P1 BRA `(.L_x_0) ;  /* 0x0000000000689947 */ /* 0x000fea0003800000 */
[----:B------:R-:W-:Y:S02]  /*0640*/  ISETP.NE.AND P0, PT, R5, 0x1, PT ;  /* 0x000000010500780c */ /* 0x000fe40003f05270 */
[----:B------:R-:W-:-:S04]  /*0650*/  LOP3.LUT R6, R4, 0x1, RZ, 0xc0, !PT ;  /* 0x0000000104067812 */ /* 0x000fc800078ec0ff */
[----:B------:R-:W-:-:S07]  /*0660*/  ISETP.NE.U32.AND P1, PT, R6, 0x1, PT ;  /* 0x000000010600780c */ /* 0x000fce0003f25070 */
[----:B------:R-:W0:Y:S01]  /*0670*/  @P0 LDC.64 R18, c[0x0][0x380] ;  /* 0x0000e000ff120b82 */ /* 0x000e220000000a00 */
[----:B------:R-:W-:Y:S01]  /*0680*/  @P0 IADD3 R9, PT, PT, R24, R7, RZ ;  /* 0x0000000718090210 */ /* 0x000fe20007ffe0ff */
[----:B------:R-:W-:-:S06]  /*0690*/  @P0 IMAD R21, R7, R0, R3 ;  /* 0x0000000007150224 */ /* 0x000fcc00078e0203 */
[----:B------:R-:W1:Y:S08]  /*06a0*/  @P0 LDC.64 R4, c[0x0][0x390] ;  /* 0x0000e400ff040b82 */ /* 0x000e700000000a00 */
[----:B------:R-:W2:Y:S08]  /*06b0*/  @!P1 LDC.64 R14, c[0x0][0x380] ;  /* 0x0000e000ff0e9b82 */ /* 0x000eb00000000a00 */
[----:B------:R-:W3:Y:S01]  /*06c0*/  @!P1 LDC.64 R10, c[0x0][0x390] ;  /* 0x0000e400ff0a9b82 */ /* 0x000ee20000000a00 */
[----:B0-----:R-:W-:Y:S01]  /*06d0*/  @P0 IMAD.WIDE R18, R9, 0x8, R18 ;  /* 0x0000000809120825 */ /* 0x001fe200078e0212 */
[----:B------:R-:W-:-:S04]  /*06e0*/  @P0 IADD3 R7, PT, PT, R7, 0x2, RZ ;  /* 0x0000000207070810 */ /* 0x000fc80007ffe0ff */
[----:B------:R-:W4:Y:S01]  /*06f0*/  @P0 LDG.E.64 R8, desc[UR4][R18.64] ;  /* 0x0000000412080981 */ /* 0x000f22000c1e1b00 */
[----:B-1----:R-:W-:-:S05]  /*0700*/  @P0 IMAD.WIDE R20, R21, 0x8, R4 ;  /* 0x0000000815140825 */ /* 0x002fca00078e0204 */
[----:B------:R-:W4:Y:S01]  /*0710*/  @P0 LDG.E.64 R4, desc[UR4][R20.64] ;  /* 0x0000000414040981 */ /* 0x000f22000c1e1b00 */
[----:B------:R-:W-:Y:S01]  /*0720*/  @P0 IMAD.WIDE R16, R0, 0x8, R20 ;  /* 0x0000000800100825 */ /* 0x000fe200078e0214 */
[----:B------:R-:W-:-:S03]  /*0730*/  @!P1 IADD3 R23, PT, PT, R24, R7, RZ ;  /* 0x0000000718179210 */ /* 0x000fc60007ffe0ff */
[----:B------:R-:W-:Y:S02]  /*0740*/  @!P1 IMAD R25, R7, R0, R3 ;  /* 0x0000000007199224 */ /* 0x000fe400078e0203 */
[----:B------:R-:W5:Y:S01]  /*0750*/  @P0 LDG.E.64 R6, desc[UR4][R18.64+0x8] ;  /* 0x0000080412060981 */ /* 0x000f62000c1e1b00 */
[----:B--2---:R-:W-:-:S03]  /*0760*/  @!P1 IMAD.WIDE R14, R23, 0x8, R14 ;  /* 0x00000008170e9825 */ /* 0x004fc600078e020e */
[----:B------:R-:W5:Y:S01]  /*0770*/  @P0 LDG.E.64 R16, desc[UR4][R16.64] ;  /* 0x0000000410100981 */ /* 0x000f62000c1e1b00 */
[----:B---3--:R-:W-:-:S03]  /*0780*/  @!P1 IMAD.WIDE R10, R25, 0x8, R10 ;  /* 0x00000008190a9825 */ /* 0x008fc600078e020a */
[----:B------:R-:W2:Y:S04]  /*0790*/  @!P1 LDG.E.64 R14, desc[UR4][R14.64] ;  /* 0x000000040e0e9981 */ /* 0x000ea8000c1e1b00 */
[----:B------:R-:W2:Y:S01]  /*07a0*/  @!P1 LDG.E.64 R10, desc[UR4][R10.64] ;  /* 0x000000040a0a9981 */ /* 0x000ea2000c1e1b00 */
[----:B----4-:R-:W-:-:S08]  /*07b0*/  @P0 DFMA R4, R8, R4, R12 ;  /* 0x000000040804022b */ /* 0x010fd0000000000c */
[----:B-----5:R-:W-:-:S08]  /*07c0*/  @P0 DFMA R12, R6, R16, R4 ;  /* 0x00000010060c022b */ /* 0x020fd00000000004 */
[----:B--2---:R-:W-:-:S11]  /*07d0*/  @!P1 DFMA R12, R14, R10, R12 ;  /* 0x0000000a0e0c922b */ /* 0x004fd6000000000c */
.L_x_0:
[----:B------:R-:W0:Y:S01]  /*07e0*/  LDC.64 R4, c[0x0][0x3a0] ;  /* 0x0000e800ff047b82 */ /* 0x000e220000000a00 */
[----:B------:R-:W-:-:S04]  /*07f0*/  IMAD R3, R2, R0, R3 ;  /* 0x0000000002037224 */ /* 0x000fc800078e0203 */
[----:B0-----:R-:W-:-:S05]  /*0800*/  IMAD.WIDE R2, R3, 0x8, R4 ;  /* 0x0000000803027825 */ /* 0x001fca00078e0204 */
[----:B------:R-:W-:Y:S01]  /*0810*/  STG.E.64 desc[UR4][R2.64], R12 ;  /* 0x0000000c02007986 */ /* 0x000fe2000c101b04 */
[----:B------:R-:W-:Y:S05]  /*0820*/  EXIT ;  /* 0x000000000000794d */ /* 0x000fea0003800000 */
.L_x_4:
[----:B------:R-:W-:-:S00]  /*0830*/  BRA `(.L_x_4) ;  /* 0xfffffffc00fc7947 */ /* 0x000fc0000383ffff */
[----:B------:R-:W-:-:S00]  /*0840*/  NOP ;  /* 0x0000000000007918 */ /* 0x000fc00000000000 */
        /* <DEDUP_REMOVED lines=11> */
.L_x_5:


//--------------------- .nv.shared.reserved.0     --------------------------
	.section	.nv.shared.reserved.0,"aw",@nobits
	.weak		__nv_reservedSMEM_offset_0_alias
	.size		__nv_reservedSMEM_offset_0_alias, 0, 64
	.other		__nv_reservedSMEM_offset_0_alias,@"STO_CUDA_RESERVED_SHARED STV_DEFAULT"
__nv_reservedSMEM_offset_0_alias:
	.zero		0
	.zero		64


//--------------------- .nv.constant0._Z10multMatGPUPdiiS_iiS_ --------------------------
	.section	.nv.constant0._Z10multMatGPUPdiiS_iiS_,"a",@progbits
	.sectionflags	@""
	.align	4
.nv.constant0._Z10multMatGPUPdiiS_iiS_:
	.zero		936


//--------------------- SYMBOLS --------------------------

	.type		.nv.reservedSmem.offset0,@object
	.size		.nv.reservedSmem.offset0,0x4
